//
// Generated by NVIDIA NVVM Compiler
//
// Compiler Build ID: CL-36424714
// Cuda compilation tools, release 13.0, V13.0.88
// Based on NVVM 20.0.0
//

.version 9.0
.target sm_100
.address_size 64

	// .globl	_Z6kernelPsiS_Pi

.visible .entry _Z6kernelPsiS_Pi(
	.param .u64 .ptr .align 1 _Z6kernelPsiS_Pi_param_0,
	.param .u32 _Z6kernelPsiS_Pi_param_1,
	.param .u64 .ptr .align 1 _Z6kernelPsiS_Pi_param_2,
	.param .u64 .ptr .align 1 _Z6kernelPsiS_Pi_param_3
)
{
	.reg .b16 	%rs<4>;
	.reg .b32 	%r<16>;
	.reg .b64 	%rd<13>;
	.reg .b64 	%fd<5>;

	ld.param.u64 	%rd1, [_Z6kernelPsiS_Pi_param_0];
	ld.param.u32 	%r1, [_Z6kernelPsiS_Pi_param_1];
	ld.param.u64 	%rd2, [_Z6kernelPsiS_Pi_param_2];
	ld.param.u64 	%rd3, [_Z6kernelPsiS_Pi_param_3];
	cvta.to.global.u64 	%rd4, %rd3;
	cvta.to.global.u64 	%rd5, %rd1;
	cvta.to.global.u64 	%rd6, %rd2;
	mov.u32 	%r2, %tid.x;
	mov.u32 	%r3, %ctaid.x;
	mov.u32 	%r4, %ntid.x;
	mad.lo.s32 	%r5, %r3, %r4, %r2;
	add.s32 	%r6, %r5, %r1;
	mul.hi.s32 	%r7, %r6, 490169575;
	shr.u32 	%r8, %r7, 31;
	shr.s32 	%r9, %r7, 18;
	add.s32 	%r10, %r9, %r8;
	mul.lo.s32 	%r11, %r10, 2296960;
	sub.s32 	%r12, %r6, %r11;
	mul.wide.s32 	%rd7, %r12, 2;
	add.s64 	%rd8, %rd6, %rd7;
	ld.global.u16 	%rs1, [%rd8];
	mul.wide.s32 	%rd9, %r6, 2;
	add.s64 	%rd10, %rd5, %rd9;
	ld.global.u16 	%rs2, [%rd10];
	sub.s16 	%rs3, %rs2, %rs1;
	st.global.u16 	[%rd10], %rs3;
	cvt.rn.f64.s32 	%fd1, %r6;
	cvt.rn.f64.u32 	%fd2, %r4;
	div.rn.f64 	%fd3, %fd1, %fd2;
	cvt.rmi.f64.f64 	%fd4, %fd3;
	cvt.rzi.s32.f64 	%r13, %fd4;
	mul.wide.s32 	%rd11, %r13, 4;
	add.s64 	%rd12, %rd4, %rd11;
	cvt.s32.s16 	%r14, %rs3;
	atom.global.add.u32 	%r15, [%rd12], %r14;
	ret;

}
	// .globl	_Z11common_modePiiS_
.visible .entry _Z11common_modePiiS_(
	.param .u64 .ptr .align 1 _Z11common_modePiiS__param_0,
	.param .u32 _Z11common_modePiiS__param_1,
	.param .u64 .ptr .align 1 _Z11common_modePiiS__param_2
)
{
	.reg .b32 	%r<10>;
	.reg .b64 	%rd<9>;
	.reg .b64 	%fd<5>;

	ld.param.u64 	%rd1, [_Z11common_modePiiS__param_0];
	ld.param.u32 	%r1, [_Z11common_modePiiS__param_1];
	ld.param.u64 	%rd2, [_Z11common_modePiiS__param_2];
	cvta.to.global.u64 	%rd3, %rd2;
	cvta.to.global.u64 	%rd4, %rd1;
	mov.u32 	%r2, %tid.x;
	mov.u32 	%r3, %ctaid.x;
	mov.u32 	%r4, %ntid.x;
	mad.lo.s32 	%r5, %r3, %r4, %r2;
	add.s32 	%r6, %r5, %r1;
	cvt.rn.f64.s32 	%fd1, %r6;
	cvt.rn.f64.u32 	%fd2, %r4;
	div.rn.f64 	%fd3, %fd1, %fd2;
	cvt.rmi.f64.f64 	%fd4, %fd3;
	cvt.rzi.s32.f64 	%r7, %fd4;
	mul.wide.s32 	%rd5, %r7, 4;
	add.s64 	%rd6, %rd3, %rd5;
	mul.wide.s32 	%rd7, %r6, 4;
	add.s64 	%rd8, %rd4, %rd7;
	ld.global.u32 	%r8, [%rd8];
	atom.global.add.u32 	%r9, [%rd6], %r8;
	ret;

}
	// .globl	_Z17common_mode_applyPsiPi
.visible .entry _Z17common_mode_applyPsiPi(
	.param .u64 .ptr .align 1 _Z17common_mode_applyPsiPi_param_0,
	.param .u32 _Z17common_mode_applyPsiPi_param_1,
	.param .u64 .ptr .align 1 _Z17common_mode_applyPsiPi_param_2
)
{
	.reg .b16 	%rs<4>;
	.reg .b32 	%r<13>;
	.reg .b64 	%rd<9>;
	.reg .b64 	%fd<4>;

	ld.param.u64 	%rd1, [_Z17common_mode_applyPsiPi_param_0];
	ld.param.u32 	%r1, [_Z17common_mode_applyPsiPi_param_1];
	ld.param.u64 	%rd2, [_Z17common_mode_applyPsiPi_param_2];
	cvta.to.global.u64 	%rd3, %rd2;
	cvta.to.global.u64 	%rd4, %rd1;
	mov.u32 	%r2, %tid.x;
	mov.u32 	%r3, %ctaid.x;
	mov.u32 	%r4, %ntid.x;
	mad.lo.s32 	%r5, %r3, %r4, %r2;
	add.s32 	%r6, %r5, %r1;
	cvt.rn.f64.s32 	%fd1, %r6;
	div.rn.f64 	%fd2, %fd1, 0d40F1864000000000;
	cvt.rmi.f64.f64 	%fd3, %fd2;
	cvt.rzi.s32.f64 	%r7, %fd3;
	mul.wide.s32 	%rd5, %r6, 2;
	add.s64 	%rd6, %rd4, %rd5;
	ld.global.u16 	%rs1, [%rd6];
	mul.wide.s32 	%rd7, %r7, 4;
	add.s64 	%rd8, %rd3, %rd7;
	ld.global.u32 	%r8, [%rd8];
	mul.hi.s32 	%r9, %r8, -490169575;
	shr.u32 	%r10, %r9, 31;
	shr.u32 	%r11, %r9, 13;
	add.s32 	%r12, %r11, %r10;
	cvt.u16.u32 	%rs2, %r12;
	add.s16 	%rs3, %rs1, %rs2;
	st.global.u16 	[%rd6], %rs3;
	ret;

}


// ===== COMPILED SASS (sm_100) =====

	.target	sm_100

	.elftype	@"ET_EXEC"


//--------------------- .note.nv.tkinfo           --------------------------
	.section	.note.nv.tkinfo,"",@"SHT_NOTE"
	.sectionflags	@"SHF_NOTE_NV_TKINFO"
	.tkinfo
        /*0018*/ 	.word	0x00000002
        /*0030*/ 	.string	""
        /*0030*/ 	.string	"ptxas"
        /*0030*/ 	.string	"Cuda compilation tools, release 13.0, V13.0.88"
        /*0030*/ 	.string	"Build cuda_13.0.r13.0/compiler.36424714_0"
        /*0030*/ 	.string	"-arch sm_100 -m 64 "



//--------------------- .note.nv.cuinfo           --------------------------
	.section	.note.nv.cuinfo,"",@"SHT_NOTE"
	.sectionflags	@"SHF_NOTE_NV_CUINFO"
        /*0018*/ 	.short	0x0002
        /*001a*/ 	.short	0x0064
        /*001c*/ 	.short	0x0082
	.zero		2


//--------------------- .nv.info                  --------------------------
	.section	.nv.info,"",@"SHT_CUDA_INFO"
	.align	4


	//----- nvinfo : EIATTR_REGCOUNT
	.align		4
        /*0000*/ 	.byte	0x04, 0x2f
        /*0002*/ 	.short	(.L_1 - .L_0)
	.align		4
.L_0:
        /*0004*/ 	.word	index@(_Z6kernelPsiS_Pi)
        /*0008*/ 	.word	0x00000019


	//----- nvinfo : EIATTR_FRAME_SIZE
	.align		4
.L_1:
        /*000c*/ 	.byte	0x04, 0x11
        /*000e*/ 	.short	(.L_3 - .L_2)
	.align		4
.L_2:
        /*0010*/ 	.word	index@($__internal_2_$__cuda_sm20_div_rn_f64_full)
        /*0014*/ 	.word	0x00000000


	//----- nvinfo : EIATTR_FRAME_SIZE
	.align		4
.L_3:
        /*0018*/ 	.byte	0x04, 0x11
        /*001a*/ 	.short	(.L_5 - .L_4)
	.align		4
.L_4:
        /*001c*/ 	.word	index@(_Z6kernelPsiS_Pi)
        /*0020*/ 	.word	0x00000000


	//----- nvinfo : EIATTR_REGCOUNT
	.align		4
.L_5:
        /*0024*/ 	.byte	0x04, 0x2f
        /*0026*/ 	.short	(.L_7 - .L_6)
	.align		4
.L_6:
        /*0028*/ 	.word	index@(_Z11common_modePiiS_)
        /*002c*/ 	.word	0x00000019


	//----- nvinfo : EIATTR_FRAME_SIZE
	.align		4
.L_7:
        /*0030*/ 	.byte	0x04, 0x11
        /*0032*/ 	.short	(.L_9 - .L_8)
	.align		4
.L_8:
        /*0034*/ 	.word	index@($__internal_1_$__cuda_sm20_div_rn_f64_full)
        /*0038*/ 	.word	0x00000000


	//----- nvinfo : EIATTR_FRAME_SIZE
	.align		4
.L_9:
        /*003c*/ 	.byte	0x04, 0x11
        /*003e*/ 	.short	(.L_11 - .L_10)
	.align		4
.L_10:
        /*0040*/ 	.word	index@(_Z11common_modePiiS_)
        /*0044*/ 	.word	0x00000000


	//----- nvinfo : EIATTR_REGCOUNT
	.align		4
.L_11:
        /*0048*/ 	.byte	0x04, 0x2f
        /*004a*/ 	.short	(.L_13 - .L_12)
	.align		4
.L_12:
        /*004c*/ 	.word	index@(_Z17common_mode_applyPsiPi)
        /*0050*/ 	.word	0x00000017


	//----- nvinfo : EIATTR_FRAME_SIZE
	.align		4
.L_13:
        /*0054*/ 	.byte	0x04, 0x11
        /*0056*/ 	.short	(.L_15 - .L_14)
	.align		4
.L_14:
        /*0058*/ 	.word	index@($__internal_0_$__cuda_sm20_div_rn_f64_full)
        /*005c*/ 	.word	0x00000000


	//----- nvinfo : EIATTR_FRAME_SIZE
	.align		4
.L_15:
        /*0060*/ 	.byte	0x04, 0x11
        /*0062*/ 	.short	(.L_17 - .L_16)
	.align		4
.L_16:
        /*0064*/ 	.word	index@(_Z17common_mode_applyPsiPi)
        /*0068*/ 	.word	0x00000000


	//----- nvinfo : EIATTR_MIN_STACK_SIZE
	.align		4
.L_17:
        /*006c*/ 	.byte	0x04, 0x12
        /*006e*/ 	.short	(.L_19 - .L_18)
	.align		4
.L_18:
        /*0070*/ 	.word	index@(_Z17common_mode_applyPsiPi)
        /*0074*/ 	.word	0x00000000


	//----- nvinfo : EIATTR_MIN_STACK_SIZE
	.align		4
.L_19:
        /*0078*/ 	.byte	0x04, 0x12
        /*007a*/ 	.short	(.L_21 - .L_20)
	.align		4
.L_20:
        /*007c*/ 	.word	index@(_Z11common_modePiiS_)
        /*0080*/ 	.word	0x00000000


	//----- nvinfo : EIATTR_MIN_STACK_SIZE
	.align		4
.L_21:
        /*0084*/ 	.byte	0x04, 0x12
        /*0086*/ 	.short	(.L_23 - .L_22)
	.align		4
.L_22:
        /*0088*/ 	.word	index@(_Z6kernelPsiS_Pi)
        /*008c*/ 	.word	0x00000000
.L_23:


//--------------------- .nv.compat                --------------------------
	.section	.nv.compat,"",@"SHT_CUDA_COMPAT_INFO"
	.align	4
        /*0000*/ 	.byte	0x02, 0x09, 0x00, 0x00, 0x02, 0x02, 0x01, 0x00, 0x02, 0x05, 0x05, 0x00, 0x03, 0x07, 0x01, 0x01
        /*0010*/ 	.byte	0x02, 0x03, 0x00, 0x00, 0x02, 0x06, 0x01, 0x00, 0x04, 0x0b, 0x08, 0x00, 0x01, 0x00, 0x00, 0x00
        /*0020*/ 	.byte	0x00, 0x00, 0x00, 0x00


//--------------------- .nv.info._Z17common_mode_applyPsiPi --------------------------
	.section	.nv.info._Z17common_mode_applyPsiPi,"",@"SHT_CUDA_INFO"
	.sectionflags	@""
	.align	4


	//----- nvinfo : EIATTR_CUDA_API_VERSION
	.align		4
        /*0000*/ 	.byte	0x04, 0x37
        /*0002*/ 	.short	(.L_25 - .L_24)
.L_24:
        /*0004*/ 	.word	0x00000082


	//----- nvinfo : EIATTR_KPARAM_INFO
	.align		4
.L_25:
        /*0008*/ 	.byte	0x04, 0x17
        /*000a*/ 	.short	(.L_27 - .L_26)
.L_26:
        /*000c*/ 	.word	0x00000000
        /*0010*/ 	.short	0x0002
        /*0012*/ 	.short	0x0010
        /*0014*/ 	.byte	0x00, 0xf5, 0x21, 0x00


	//----- nvinfo : EIATTR_KPARAM_INFO
	.align		4
.L_27:
        /*0018*/ 	.byte	0x04, 0x17
        /*001a*/ 	.short	(.L_29 - .L_28)
.L_28:
        /*001c*/ 	.word	0x00000000
        /*0020*/ 	.short	0x0001
        /*0022*/ 	.short	0x0008
        /*0024*/ 	.byte	0x00, 0xf0, 0x11, 0x00


	//----- nvinfo : EIATTR_KPARAM_INFO
	.align		4
.L_29:
        /*0028*/ 	.byte	0x04, 0x17
        /*002a*/ 	.short	(.L_31 - .L_30)
.L_30:
        /*002c*/ 	.word	0x00000000
        /*0030*/ 	.short	0x0000
        /*0032*/ 	.short	0x0000
        /*0034*/ 	.byte	0x00, 0xf5, 0x21, 0x00


	//----- nvinfo : EIATTR_SPARSE_MMA_MASK
	.align		4
.L_31:
        /*0038*/ 	.byte	0x03, 0x50
        /*003a*/ 	.short	0x0000


	//----- nvinfo : EIATTR_MAXREG_COUNT
	.align		4
        /*003c*/ 	.byte	0x03, 0x1b
        /*003e*/ 	.short	0x00ff


	//----- nvinfo : EIATTR_MERCURY_ISA_VERSION
	.align		4
        /*0040*/ 	.byte	0x03, 0x5f
        /*0042*/ 	.short	0x0101


	//----- nvinfo : EIATTR_VRC_CTA_INIT_COUNT
	.align		4
        /*0044*/ 	.byte	0x02, 0x4a
	.zero		1
	.zero		1


	//----- nvinfo : EIATTR_EXIT_INSTR_OFFSETS
	.align		4
        /*0048*/ 	.byte	0x04, 0x1c
        /*004a*/ 	.short	(.L_33 - .L_32)


	//   ....[0]....
.L_32:
        /*004c*/ 	.word	0x00000290


	//----- nvinfo : EIATTR_CRS_STACK_SIZE
	.align		4
.L_33:
        /*0050*/ 	.byte	0x04, 0x1e
        /*0052*/ 	.short	(.L_35 - .L_34)
.L_34:
        /*0054*/ 	.word	0x00000000


	//----- nvinfo : EIATTR_CBANK_PARAM_SIZE
	.align		4
.L_35:
        /*0058*/ 	.byte	0x03, 0x19
        /*005a*/ 	.short	0x0018


	//----- nvinfo : EIATTR_PARAM_CBANK
	.align		4
        /*005c*/ 	.byte	0x04, 0x0a
        /*005e*/ 	.short	(.L_37 - .L_36)
	.align		4
.L_36:
        /*0060*/ 	.word	index@(.nv.constant0._Z17common_mode_applyPsiPi)
        /*0064*/ 	.short	0x0380
        /*0066*/ 	.short	0x0018


	//----- nvinfo : EIATTR_SW_WAR
	.align		4
.L_37:
        /*0068*/ 	.byte	0x04, 0x36
        /*006a*/ 	.short	(.L_39 - .L_38)
.L_38:
        /*006c*/ 	.word	0x00000008
.L_39:


//--------------------- .nv.info._Z11common_modePiiS_ --------------------------
	.section	.nv.info._Z11common_modePiiS_,"",@"SHT_CUDA_INFO"
	.sectionflags	@""
	.align	4


	//----- nvinfo : EIATTR_CUDA_API_VERSION
	.align		4
        /*0000*/ 	.byte	0x04, 0x37
        /*0002*/ 	.short	(.L_41 - .L_40)
.L_40:
        /*0004*/ 	.word	0x00000082


	//----- nvinfo : EIATTR_KPARAM_INFO
	.align		4
.L_41:
        /*0008*/ 	.byte	0x04, 0x17
        /*000a*/ 	.short	(.L_43 - .L_42)
.L_42:
        /*000c*/ 	.word	0x00000000
        /*0010*/ 	.short	0x0002
        /*0012*/ 	.short	0x0010
        /*0014*/ 	.byte	0x00, 0xf5, 0x21, 0x00


	//----- nvinfo : EIATTR_KPARAM_INFO
	.align		4
.L_43:
        /*0018*/ 	.byte	0x04, 0x17
        /*001a*/ 	.short	(.L_45 - .L_44)
.L_44:
        /*001c*/ 	.word	0x00000000
        /*0020*/ 	.short	0x0001
        /*0022*/ 	.short	0x0008
        /*0024*/ 	.byte	0x00, 0xf0, 0x11, 0x00


	//----- nvinfo : EIATTR_KPARAM_INFO
	.align		4
.L_45:
        /*0028*/ 	.byte	0x04, 0x17
        /*002a*/ 	.short	(.L_47 - .L_46)
.L_46:
        /*002c*/ 	.word	0x00000000
        /*0030*/ 	.short	0x0000
        /*0032*/ 	.short	0x0000
        /*0034*/ 	.byte	0x00, 0xf5, 0x21, 0x00


	//----- nvinfo : EIATTR_SPARSE_MMA_MASK
	.align		4
.L_47:
        /*0038*/ 	.byte	0x03, 0x50
        /*003a*/ 	.short	0x0000


	//----- nvinfo : EIATTR_MAXREG_COUNT
	.align		4
        /*003c*/ 	.byte	0x03, 0x1b
        /*003e*/ 	.short	0x00ff


	//----- nvinfo : EIATTR_MERCURY_ISA_VERSION
	.align		4
        /*0040*/ 	.byte	0x03, 0x5f
        /*0042*/ 	.short	0x0101


	//----- nvinfo : EIATTR_VRC_CTA_INIT_COUNT
	.align		4
        /*0044*/ 	.byte	0x02, 0x4a
	.zero		1
	.zero		1


	//----- nvinfo : EIATTR_EXIT_INSTR_OFFSETS
	.align		4
        /*0048*/ 	.byte	0x04, 0x1c
        /*004a*/ 	.short	(.L_49 - .L_48)


	//   ....[0]....
.L_48:
        /*004c*/ 	.word	0x00000230


	//----- nvinfo : EIATTR_CRS_STACK_SIZE
	.align		4
.L_49:
        /*0050*/ 	.byte	0x04, 0x1e
        /*0052*/ 	.short	(.L_51 - .L_50)
.L_50:
        /*0054*/ 	.word	0x00000000


	//----- nvinfo : EIATTR_CBANK_PARAM_SIZE
	.align		4
.L_51:
        /*0058*/ 	.byte	0x03, 0x19
        /*005a*/ 	.short	0x0018


	//----- nvinfo : EIATTR_PARAM_CBANK
	.align		4
        /*005c*/ 	.byte	0x04, 0x0a
        /*005e*/ 	.short	(.L_53 - .L_52)
	.align		4
.L_52:
        /*0060*/ 	.word	index@(.nv.constant0._Z11common_modePiiS_)
        /*0064*/ 	.short	0x0380
        /*0066*/ 	.short	0x0018


	//----- nvinfo : EIATTR_SW_WAR
	.align		4
.L_53:
        /*0068*/ 	.byte	0x04, 0x36
        /*006a*/ 	.short	(.L_55 - .L_54)
.L_54:
        /*006c*/ 	.word	0x00000008
.L_55:


//--------------------- .nv.info._Z6kernelPsiS_Pi --------------------------
	.section	.nv.info._Z6kernelPsiS_Pi,"",@"SHT_CUDA_INFO"
	.sectionflags	@""
	.align	4


	//----- nvinfo : EIATTR_CUDA_API_VERSION
	.align		4
        /*0000*/ 	.byte	0x04, 0x37
        /*0002*/ 	.short	(.L_57 - .L_56)
.L_56:
        /*0004*/ 	.word	0x00000082


	//----- nvinfo : EIATTR_KPARAM_INFO
	.align		4
.L_57:
        /*0008*/ 	.byte	0x04, 0x17
        /*000a*/ 	.short	(.L_59 - .L_58)
.L_58:
        /*000c*/ 	.word	0x00000000
        /*0010*/ 	.short	0x0003
        /*0012*/ 	.short	0x0018
        /*0014*/ 	.byte	0x00, 0xf5, 0x21, 0x00


	//----- nvinfo : EIATTR_KPARAM_INFO
	.align		4
.L_59:
        /*0018*/ 	.byte	0x04, 0x17
        /*001a*/ 	.short	(.L_61 - .L_60)
.L_60:
        /*001c*/ 	.word	0x00000000
        /*0020*/ 	.short	0x0002
        /*0022*/ 	.short	0x0010
        /*0024*/ 	.byte	0x00, 0xf5, 0x21, 0x00


	//----- nvinfo : EIATTR_KPARAM_INFO
	.align		4
.L_61:
        /*0028*/ 	.byte	0x04, 0x17
        /*002a*/ 	.short	(.L_63 - .L_62)
.L_62:
        /*002c*/ 	.word	0x00000000
        /*0030*/ 	.short	0x0001
        /*0032*/ 	.short	0x0008
        /*0034*/ 	.byte	0x00, 0xf0, 0x11, 0x00


	//----- nvinfo : EIATTR_KPARAM_INFO
	.align		4
.L_63:
        /*0038*/ 	.byte	0x04, 0x17
        /*003a*/ 	.short	(.L_65 - .L_64)
.L_64:
        /*003c*/ 	.word	0x00000000
        /*0040*/ 	.short	0x0000
        /*0042*/ 	.short	0x0000
        /*0044*/ 	.byte	0x00, 0xf5, 0x21, 0x00


	//----- nvinfo : EIATTR_SPARSE_MMA_MASK
	.align		4
.L_65:
        /*0048*/ 	.byte	0x03, 0x50
        /*004a*/ 	.short	0x0000


	//----- nvinfo : EIATTR_MAXREG_COUNT
	.align		4
        /*004c*/ 	.byte	0x03, 0x1b
        /*004e*/ 	.short	0x00ff


	//----- nvinfo : EIATTR_MERCURY_ISA_VERSION
	.align		4
        /*0050*/ 	.byte	0x03, 0x5f
        /*0052*/ 	.short	0x0101


	//----- nvinfo : EIATTR_VRC_CTA_INIT_COUNT
	.align		4
        /*0054*/ 	.byte	0x02, 0x4a
	.zero		1
	.zero		1


	//----- nvinfo : EIATTR_EXIT_INSTR_OFFSETS
	.align		4
        /*0058*/ 	.byte	0x04, 0x1c
        /*005a*/ 	.short	(.L_67 - .L_66)


	//   ....[0]....
.L_66:
        /*005c*/ 	.word	0x000002f0


	//----- nvinfo : EIATTR_CRS_STACK_SIZE
	.align		4
.L_67:
        /*0060*/ 	.byte	0x04, 0x1e
        /*0062*/ 	.short	(.L_69 - .L_68)
.L_68:
        /*0064*/ 	.word	0x00000000


	//----- nvinfo : EIATTR_CBANK_PARAM_SIZE
	.align		4
.L_69:
        /*0068*/ 	.byte	0x03, 0x19
        /*006a*/ 	.short	0x0020


	//----- nvinfo : EIATTR_PARAM_CBANK
	.align		4
        /*006c*/ 	.byte	0x04, 0x0a
        /*006e*/ 	.short	(.L_71 - .L_70)
	.align		4
.L_70:
        /*0070*/ 	.word	index@(.nv.constant0._Z6kernelPsiS_Pi)
        /*0074*/ 	.short	0x0380
        /*0076*/ 	.short	0x0020


	//----- nvinfo : EIATTR_SW_WAR
	.align		4
.L_71:
        /*0078*/ 	.byte	0x04, 0x36
        /*007a*/ 	.short	(.L_73 - .L_72)
.L_72:
        /*007c*/ 	.word	0x00000008
.L_73:


//--------------------- .nv.callgraph             --------------------------
	.section	.nv.callgraph,"",@"SHT_CUDA_CALLGRAPH"
	.align	4
	.sectionentsize	8
	.align		4
        /*0000*/ 	.word	0x00000000
	.align		4
        /*0004*/ 	.word	0xffffffff
	.align		4
        /*0008*/ 	.word	0x00000000
	.align		4
        /*000c*/ 	.word	0xfffffffe
	.align		4
        /*0010*/ 	.word	0x00000000
	.align		4
        /*0014*/ 	.word	0xfffffffd
	.align		4
        /*0018*/ 	.word	0x00000000
	.align		4
        /*001c*/ 	.word	0xfffffffc


//--------------------- .text._Z17common_mode_applyPsiPi --------------------------
	.section	.text._Z17common_mode_applyPsiPi,"ax",@progbits
	.align	128
        .global         _Z17common_mode_applyPsiPi
        .type           _Z17common_mode_applyPsiPi,@function
        .size           _Z17common_mode_applyPsiPi,(.L_x_23 - _Z17common_mode_applyPsiPi)
        .other          _Z17common_mode_applyPsiPi,@"STO_CUDA_ENTRY STV_DEFAULT"
_Z17common_mode_applyPsiPi:
.text._Z17common_mode_applyPsiPi:
[----:B------:R-:W-:Y:S01]  /*0000*/  LDC R1, c[0x0][0x37c] ;  /* 0x0000df00ff017b82 */ /* 0x000fe20000000800 */
[----:B------:R-:W0:Y:S01]  /*0010*/  MUFU.RCP64H R3, 71780 ;  /* 0x40f1864000037908 */ /* 0x000e220000001800 */
[----:B------:R-:W1:Y:S06]  /*0020*/  S2R R0, SR_TID.X ;  /* 0x0000000000007919 */ /* 0x000e6c0000002100 */
[----:B------:R-:W1:Y:S01]  /*0030*/  S2UR UR4, SR_CTAID.X ;  /* 0x00000000000479c3 */ /* 0x000e620000002500 */
[----:B------:R-:W-:Y:S01]  /*0040*/  IMAD.MOV.U32 R6, RZ, RZ, 0x0 ;  /* 0x00000000ff067424 */ /* 0x000fe200078e00ff */
[----:B------:R-:W2:Y:S01]  /*0050*/  LDCU UR5, c[0x0][0x388] ;  /* 0x00007100ff0577ac */ /* 0x000ea20008000800 */
[----:B------:R-:W-:Y:S01]  /*0060*/  IMAD.MOV.U32 R7, RZ, RZ, 0x40f18640 ;  /* 0x40f18640ff077424 */ /* 0x000fe200078e00ff */
[----:B------:R-:W-:Y:S01]  /*0070*/  BSSY.RECONVERGENT B0, `(.L_x_0) ;  /* 0x0000015000007945 */ /* 0x000fe20003800200 */
[----:B------:R-:W-:-:S03]  /*0080*/  IMAD.MOV.U32 R2, RZ, RZ, 0x1 ;  /* 0x00000001ff027424 */ /* 0x000fc600078e00ff */
[----:B------:R-:W1:Y:S03]  /*0090*/  LDC R9, c[0x0][0x360] ;  /* 0x0000d800ff097b82 */ /* 0x000e660000000800 */
[----:B0-----:R-:W-:-:S08]  /*00a0*/  DFMA R4, R2, -R6, 1 ;  /* 0x3ff000000204742b */ /* 0x001fd00000000806 */
[----:B------:R-:W-:-:S08]  /*00b0*/  DFMA R4, R4, R4, R4 ;  /* 0x000000040404722b */ /* 0x000fd00000000004 */
[----:B------:R-:W-:Y:S01]  /*00c0*/  DFMA R2, R2, R4, R2 ;  /* 0x000000040202722b */ /* 0x000fe20000000002 */
[----:B-1----:R-:W-:-:S04]  /*00d0*/  IMAD R0, R9, UR4, R0 ;  /* 0x0000000409007c24 */ /* 0x002fc8000f8e0200 */
[----:B--2---:R-:W-:Y:S01]  /*00e0*/  VIADD R0, R0, UR5 ;  /* 0x0000000500007c36 */ /* 0x004fe20008000000 */
[----:B------:R-:W0:Y:S02]  /*00f0*/  LDCU.64 UR4, c[0x0][0x358] ;  /* 0x00006b00ff0477ac */ /* 0x000e240008000a00 */
[C---:B------:R-:W-:Y:S01]  /*0100*/  DFMA R6, R2.reuse, -R6, 1 ;  /* 0x3ff000000206742b */ /* 0x040fe20000000806 */
[----:B------:R-:W1:Y:S07]  /*0110*/  I2F.F64 R4, R0 ;  /* 0x0000000000047312 */ /* 0x000e6e0000201c00 */
[----:B------:R-:W-:-:S08]  /*0120*/  DFMA R2, R2, R6, R2 ;  /* 0x000000060202722b */ /* 0x000fd00000000002 */
[----:B-1----:R-:W-:Y:S01]  /*0130*/  DMUL R6, R4, R2 ;  /* 0x0000000204067228 */ /* 0x002fe20000000000 */
[----:B------:R-:W-:-:S07]  /*0140*/  FSETP.GEU.AND P1, PT, |R5|, 6.5827683646048100446e-37, PT ;  /* 0x036000000500780b */ /* 0x000fce0003f2e200 */
[----:B------:R-:W-:-:S08]  /*0150*/  DFMA R8, R6, -71780, R4 ;  /* 0xc0f186400608782b */ /* 0x000fd00000000004 */
[----:B------:R-:W-:-:S10]  /*0160*/  DFMA R2, R2, R8, R6 ;  /* 0x000000080202722b */ /* 0x000fd40000000006 */
[----:B------:R-:W-:-:S05]  /*0170*/  FFMA R6, RZ, 7.547637939453125, R3 ;  /* 0x40f18640ff067823 */ /* 0x000fca0000000003 */
[----:B------:R-:W-:-:S13]  /*0180*/  FSETP.GT.AND P0, PT, |R6|, 1.469367938527859385e-39, PT ;  /* 0x001000000600780b */ /* 0x000fda0003f04200 */
[----:B0-----:R-:W-:Y:S05]  /*0190*/  @P0 BRA P1, `(.L_x_1) ;  /* 0x0000000000080947 */ /* 0x001fea0000800000 */
[----:B------:R-:W-:-:S07]  /*01a0*/  MOV R6, 0x1c0 ;  /* 0x000001c000067802 */ /* 0x000fce0000000f00 */
[----:B------:R-:W-:Y:S05]  /*01b0*/  CALL.REL.NOINC `($__internal_0_$__cuda_sm20_div_rn_f64_full) ;  /* 0x0000000000387944 */ /* 0x000fea0003c00000 */
.L_x_1:
[----:B------:R-:W-:Y:S05]  /*01c0*/  BSYNC.RECONVERGENT B0 ;  /* 0x0000000000007941 */ /* 0x000fea0003800200 */
.L_x_0:
[----:B------:R-:W0:Y:S01]  /*01d0*/  LDC.64 R6, c[0x0][0x390] ;  /* 0x0000e400ff067b82 */ /* 0x000e220000000a00 */
[----:B------:R-:W0:Y:S07]  /*01e0*/  F2I.F64.FLOOR R3, R2 ;  /* 0x0000000200037311 */ /* 0x000e2e0000305100 */
[----:B------:R-:W1:Y:S01]  /*01f0*/  LDC.64 R4, c[0x0][0x380] ;  /* 0x0000e000ff047b82 */ /* 0x000e620000000a00 */
[----:B0-----:R-:W-:-:S06]  /*0200*/  IMAD.WIDE R6, R3, 0x4, R6 ;  /* 0x0000000403067825 */ /* 0x001fcc00078e0206 */
[----:B------:R-:W2:Y:S01]  /*0210*/  LDG.E R6, desc[UR4][R6.64] ;  /* 0x0000000406067981 */ /* 0x000ea2000c1e1900 */
[----:B-1----:R-:W-:-:S05]  /*0220*/  IMAD.WIDE R4, R0, 0x2, R4 ;  /* 0x0000000200047825 */ /* 0x002fca00078e0204 */
[----:B------:R-:W3:Y:S01]  /*0230*/  LDG.E.U16 R0, desc[UR4][R4.64] ;  /* 0x0000000404007981 */ /* 0x000ee2000c1e1500 */
[----:B--2---:R-:W-:-:S05]  /*0240*/  IMAD.HI R8, R6, -0x1d3764e7, RZ ;  /* 0xe2c89b1906087827 */ /* 0x004fca00078e02ff */
[----:B------:R-:W-:-:S04]  /*0250*/  SHF.R.U32.HI R9, RZ, 0x1f, R8 ;  /* 0x0000001fff097819 */ /* 0x000fc80000011608 */
[----:B------:R-:W-:-:S05]  /*0260*/  LEA.HI R9, R8, R9, RZ, 0x13 ;  /* 0x0000000908097211 */ /* 0x000fca00078f98ff */
[----:B---3--:R-:W-:-:S05]  /*0270*/  IMAD.IADD R9, R0, 0x1, R9 ;  /* 0x0000000100097824 */ /* 0x008fca00078e0209 */
[----:B------:R-:W-:Y:S01]  /*0280*/  STG.E.U16 desc[UR4][R4.64], R9 ;  /* 0x0000000904007986 */ /* 0x000fe2000c101504 */
[----:B------:R-:W-:Y:S05]  /*0290*/  EXIT ;  /* 0x000000000000794d */ /* 0x000fea0003800000 */
        .weak           $__internal_0_$__cuda_sm20_div_rn_f64_full
        .type           $__internal_0_$__cuda_sm20_div_rn_f64_full,@function
        .size           $__internal_0_$__cuda_sm20_div_rn_f64_full,(.L_x_23 - $__internal_0_$__cuda_sm20_div_rn_f64_full)
$__internal_0_$__cuda_sm20_div_rn_f64_full:
[----:B------:R-:W-:Y:S01]  /*02a0*/  IMAD.MOV.U32 R3, RZ, RZ, 0x3ff18640 ;  /* 0x3ff18640ff037424 */ /* 0x000fe200078e00ff */
[C---:B------:R-:W-:Y:S01]  /*02b0*/  FSETP.GEU.AND P1, PT, |R5|.reuse, 1.469367938527859385e-39, PT ;  /* 0x001000000500780b */ /* 0x040fe20003f2e200 */
[----:B------:R-:W-:Y:S01]  /*02c0*/  IMAD.MOV.U32 R2, RZ, RZ, 0x0 ;  /* 0x00000000ff027424 */ /* 0x000fe200078e00ff */
[----:B------:R-:W-:Y:S01]  /*02d0*/  LOP3.LUT R7, R5, 0x7ff00000, RZ, 0xc0, !PT ;  /* 0x7ff0000005077812 */ /* 0x000fe200078ec0ff */
[----:B------:R-:W0:Y:S01]  /*02e0*/  MUFU.RCP64H R9, R3 ;  /* 0x0000000300097308 */ /* 0x000e220000001800 */
[----:B------:R-:W-:Y:S01]  /*02f0*/  IMAD.MOV.U32 R8, RZ, RZ, 0x1 ;  /* 0x00000001ff087424 */ /* 0x000fe200078e00ff */
[----:B------:R-:W-:Y:S01]  /*0300*/  BSSY.RECONVERGENT B1, `(.L_x_2) ;  /* 0x0000045000017945 */ /* 0x000fe20003800200 */
[----:B------:R-:W-:Y:S01]  /*0310*/  IMAD.MOV.U32 R13, RZ, RZ, 0x1ca00000 ;  /* 0x1ca00000ff0d7424 */ /* 0x000fe200078e00ff */
[----:B------:R-:W-:Y:S01]  /*0320*/  ISETP.GE.U32.AND P0, PT, R7, 0x40f00000, PT ;  /* 0x40f000000700780c */ /* 0x000fe20003f06070 */
[----:B------:R-:W-:Y:S02]  /*0330*/  IMAD.MOV.U32 R18, RZ, RZ, R7 ;  /* 0x000000ffff127224 */ /* 0x000fe400078e0007 */
[----:B------:R-:W-:Y:S01]  /*0340*/  IMAD.MOV.U32 R19, RZ, RZ, 0x40f00000 ;  /* 0x40f00000ff137424 */ /* 0x000fe200078e00ff */
[----:B------:R-:W-:-:S03]  /*0350*/  SEL R13, R13, 0x63400000, !P0 ;  /* 0x634000000d0d7807 */ /* 0x000fc60004000000 */
[----:B------:R-:W-:Y:S01]  /*0360*/  VIADD R20, R19, 0xffffffff ;  /* 0xffffffff13147836 */ /* 0x000fe20000000000 */
[----:B0-----:R-:W-:-:S08]  /*0370*/  DFMA R10, R8, -R2, 1 ;  /* 0x3ff00000080a742b */ /* 0x001fd00000000802 */
[----:B------:R-:W-:-:S08]  /*0380*/  DFMA R10, R10, R10, R10 ;  /* 0x0000000a0a0a722b */ /* 0x000fd0000000000a */
[----:B------:R-:W-:Y:S01]  /*0390*/  DFMA R14, R8, R10, R8 ;  /* 0x0000000a080e722b */ /* 0x000fe20000000008 */
[C-C-:B------:R-:W-:Y:S01]  /*03a0*/  @!P1 LOP3.LUT R10, R13.reuse, 0x80000000, R5.reuse, 0xf8, !PT ;  /* 0x800000000d0a9812 */ /* 0x140fe200078ef805 */
[----:B------:R-:W-:Y:S01]  /*03b0*/  IMAD.MOV.U32 R8, RZ, RZ, R4 ;  /* 0x000000ffff087224 */ /* 0x000fe200078e0004 */
[----:B------:R-:W-:Y:S02]  /*03c0*/  LOP3.LUT R9, R13, 0x800fffff, R5, 0xf8, !PT ;  /* 0x800fffff0d097812 */ /* 0x000fe400078ef805 */
[----:B------:R-:W-:Y:S01]  /*03d0*/  @!P1 LOP3.LUT R11, R10, 0x100000, RZ, 0xfc, !PT ;  /* 0x001000000a0b9812 */ /* 0x000fe200078efcff */
[----:B------:R-:W-:Y:S02]  /*03e0*/  @!P1 IMAD.MOV.U32 R10, RZ, RZ, RZ ;  /* 0x000000ffff0a9224 */ /* 0x000fe400078e00ff */
[----:B------:R-:W-:-:S04]  /*03f0*/  DFMA R16, R14, -R2, 1 ;  /* 0x3ff000000e10742b */ /* 0x000fc80000000802 */
[----:B------:R-:W-:-:S04]  /*0400*/  @!P1 DFMA R8, R8, 2, -R10 ;  /* 0x400000000808982b */ /* 0x000fc8000000080a */
[----:B------:R-:W-:-:S06]  /*0410*/  DFMA R16, R14, R16, R14 ;  /* 0x000000100e10722b */ /* 0x000fcc000000000e */
[----:B------:R-:W-:Y:S02]  /*0420*/  @!P1 LOP3.LUT R18, R9, 0x7ff00000, RZ, 0xc0, !PT ;  /* 0x7ff0000009129812 */ /* 0x000fe400078ec0ff */
[----:B------:R-:W-:-:S03]  /*0430*/  DMUL R10, R16, R8 ;  /* 0x00000008100a7228 */ /* 0x000fc60000000000 */
[----:B------:R-:W-:-:S05]  /*0440*/  VIADD R12, R18, 0xffffffff ;  /* 0xffffffff120c7836 */ /* 0x000fca0000000000 */
[----:B------:R-:W-:Y:S01]  /*0450*/  DFMA R14, R10, -R2, R8 ;  /* 0x800000020a0e722b */ /* 0x000fe20000000008 */
[----:B------:R-:W-:-:S04]  /*0460*/  ISETP.GT.U32.AND P0, PT, R12, 0x7feffffe, PT ;  /* 0x7feffffe0c00780c */ /* 0x000fc80003f04070 */
[----:B------:R-:W-:-:S03]  /*0470*/  ISETP.GT.U32.OR P0, PT, R20, 0x7feffffe, P0 ;  /* 0x7feffffe1400780c */ /* 0x000fc60000704470 */
[----:B------:R-:W-:-:S10]  /*0480*/  DFMA R10, R16, R14, R10 ;  /* 0x0000000e100a722b */ /* 0x000fd4000000000a */
[----:B------:R-:W-:Y:S05]  /*0490*/  @P0 BRA `(.L_x_3) ;  /* 0x0000000000680947 */ /* 0x000fea0003800000 */
[----:B------:R-:W-:-:S04]  /*04a0*/  MOV R4, 0x40f00000 ;  /* 0x40f0000000047802 */ /* 0x000fc80000000f00 */
[----:B------:R-:W-:-:S04]  /*04b0*/  VIADDMNMX R7, R7, -R4, 0xb9600000, !PT ;  /* 0xb960000007077446 */ /* 0x000fc80007800904 */
[----:B------:R-:W-:-:S05]  /*04c0*/  VIMNMX R4, PT, PT, R7, 0x46a00000, PT ;  /* 0x46a0000007047848 */ /* 0x000fca0003fe0100 */
[----:B------:R-:W-:Y:S02]  /*04d0*/  IMAD.IADD R7, R4, 0x1, -R13 ;  /* 0x0000000104077824 */ /* 0x000fe400078e0a0d */
[----:B------:R-:W-:Y:S02]  /*04e0*/  IMAD.MOV.U32 R4, RZ, RZ, RZ ;  /* 0x000000ffff047224 */ /* 0x000fe400078e00ff */
[----:B------:R-:W-:-:S06]  /*04f0*/  VIADD R5, R7, 0x7fe00000 ;  /* 0x7fe0000007057836 */ /* 0x000fcc0000000000 */
[----:B------:R-:W-:-:S10]  /*0500*/  DMUL R12, R10, R4 ;  /* 0x000000040a0c7228 */ /* 0x000fd40000000000 */
[----:B------:R-:W-:-:S13]  /*0510*/  FSETP.GTU.AND P0, PT, |R13|, 1.469367938527859385e-39, PT ;  /* 0x001000000d00780b */ /* 0x000fda0003f0c200 */
[----:B------:R-:W-:Y:S05]  /*0520*/  @P0 BRA `(.L_x_4) ;  /* 0x0000000000880947 */ /* 0x000fea0003800000 */
[----:B------:R-:W-:Y:S01]  /*0530*/  DFMA R2, R10, -R2, R8 ;  /* 0x800000020a02722b */ /* 0x000fe20000000008 */
[----:B------:R-:W-:-:S09]  /*0540*/  IMAD.MOV.U32 R4, RZ, RZ, RZ ;  /* 0x000000ffff047224 */ /* 0x000fd200078e00ff */
[C---:B------:R-:W-:Y:S02]  /*0550*/  FSETP.NEU.AND P0, PT, R3.reuse, RZ, PT ;  /* 0x000000ff0300720b */ /* 0x040fe40003f0d000 */
[----:B------:R-:W-:-:S04]  /*0560*/  LOP3.LUT R2, R3, 0x40f18640, RZ, 0x3c, !PT ;  /* 0x40f1864003027812 */ /* 0x000fc800078e3cff */
[----:B------:R-:W-:-:S04]  /*0570*/  LOP3.LUT R9, R2, 0x80000000, RZ, 0xc0, !PT ;  /* 0x8000000002097812 */ /* 0x000fc800078ec0ff */
[----:B------:R-:W-:-:S03]  /*0580*/  LOP3.LUT R5, R9, R5, RZ, 0xfc, !PT ;  /* 0x0000000509057212 */ /* 0x000fc600078efcff */
[----:B------:R-:W-:Y:S05]  /*0590*/  @!P0 BRA `(.L_x_4) ;  /* 0x00000000006c8947 */ /* 0x000fea0003800000 */
[----:B------:R-:W-:Y:S01]  /*05a0*/  IMAD.MOV R3, RZ, RZ, -R7 ;  /* 0x000000ffff037224 */ /* 0x000fe200078e0a07 */
[----:B------:R-:W-:Y:S01]  /*05b0*/  DMUL.RP R4, R10, R4 ;  /* 0x000000040a047228 */ /* 0x000fe20000008000 */
[----:B------:R-:W-:Y:S01]  /*05c0*/  IMAD.MOV.U32 R2, RZ, RZ, RZ ;  /* 0x000000ffff027224 */ /* 0x000fe200078e00ff */
[----:B------:R-:W-:-:S05]  /*05d0*/  IADD3 R7, PT, PT, -R7, -0x43300000, RZ ;  /* 0xbcd0000007077810 */ /* 0x000fca0007ffe1ff */
[----:B------:R-:W-:-:S03]  /*05e0*/  DFMA R2, R12, -R2, R10 ;  /* 0x800000020c02722b */ /* 0x000fc6000000000a */
[----:B------:R-:W-:-:S07]  /*05f0*/  LOP3.LUT R9, R5, R9, RZ, 0x3c, !PT ;  /* 0x0000000905097212 */ /* 0x000fce00078e3cff */
[----:B------:R-:W-:-:S04]  /*0600*/  FSETP.NEU.AND P0, PT, |R3|, R7, PT ;  /* 0x000000070300720b */ /* 0x000fc80003f0d200 */
[----:B------:R-:W-:Y:S02]  /*0610*/  FSEL R12, R4, R12, !P0 ;  /* 0x0000000c040c7208 */ /* 0x000fe40004000000 */
[----:B------:R-:W-:Y:S01]  /*0620*/  FSEL R13, R9, R13, !P0 ;  /* 0x0000000d090d7208 */ /* 0x000fe20004000000 */
[----:B------:R-:W-:Y:S06]  /*0630*/  BRA `(.L_x_4) ;  /* 0x0000000000447947 */ /* 0x000fec0003800000 */
.L_x_3:
[----:B------:R-:W-:-:S14]  /*0640*/  DSETP.NAN.AND P0, PT, R4, R4, PT ;  /* 0x000000040400722a */ /* 0x000fdc0003f08000 */
[----:B------:R-:W-:Y:S05]  /*0650*/  @P0 BRA `(.L_x_5) ;  /* 0x0000000000340947 */ /* 0x000fea0003800000 */
[----:B------:R-:W-:Y:S01]  /*0660*/  ISETP.NE.AND P0, PT, R18, R19, PT ;  /* 0x000000131200720c */ /* 0x000fe20003f05270 */
[----:B------:R-:W-:Y:S02]  /*0670*/  IMAD.MOV.U32 R12, RZ, RZ, 0x0 ;  /* 0x00000000ff0c7424 */ /* 0x000fe400078e00ff */
[----:B------:R-:W-:-:S10]  /*0680*/  IMAD.MOV.U32 R13, RZ, RZ, -0x80000 ;  /* 0xfff80000ff0d7424 */ /* 0x000fd400078e00ff */
[----:B------:R-:W-:Y:S05]  /*0690*/  @!P0 BRA `(.L_x_4) ;  /* 0x00000000002c8947 */ /* 0x000fea0003800000 */
[----:B------:R-:W-:Y:S02]  /*06a0*/  ISETP.NE.AND P0, PT, R18, 0x7ff00000, PT ;  /* 0x7ff000001200780c */ /* 0x000fe40003f05270 */
[----:B------:R-:W-:Y:S02]  /*06b0*/  LOP3.LUT R4, R5, 0x40f18640, RZ, 0x3c, !PT ;  /* 0x40f1864005047812 */ /* 0x000fe400078e3cff */
[----:B------:R-:W-:Y:S02]  /*06c0*/  ISETP.EQ.OR P0, PT, R19, RZ, !P0 ;  /* 0x000000ff1300720c */ /* 0x000fe40004702670 */
[----:B------:R-:W-:-:S11]  /*06d0*/  LOP3.LUT R13, R4, 0x80000000, RZ, 0xc0, !PT ;  /* 0x80000000040d7812 */ /* 0x000fd600078ec0ff */
[----:B------:R-:W-:Y:S02]  /*06e0*/  @P0 LOP3.LUT R2, R13, 0x7ff00000, RZ, 0xfc, !PT ;  /* 0x7ff000000d020812 */ /* 0x000fe400078efcff */
[----:B------:R-:W-:Y:S01]  /*06f0*/  @!P0 MOV R12, RZ ;  /* 0x000000ff000c8202 */ /* 0x000fe20000000f00 */
[----:B------:R-:W-:Y:S02]  /*0700*/  @P0 IMAD.MOV.U32 R12, RZ, RZ, RZ ;  /* 0x000000ffff0c0224 */ /* 0x000fe400078e00ff */
[----:B------:R-:W-:Y:S01]  /*0710*/  @P0 IMAD.MOV.U32 R13, RZ, RZ, R2 ;  /* 0x000000ffff0d0224 */ /* 0x000fe200078e0002 */
[----:B------:R-:W-:Y:S06]  /*0720*/  BRA `(.L_x_4) ;  /* 0x0000000000087947 */ /* 0x000fec0003800000 */
.L_x_5:
[----:B------:R-:W-:Y:S01]  /*0730*/  LOP3.LUT R13, R5, 0x80000, RZ, 0xfc, !PT ;  /* 0x00080000050d7812 */ /* 0x000fe200078efcff */
[----:B------:R-:W-:-:S07]  /*0740*/  IMAD.MOV.U32 R12, RZ, RZ, R4 ;  /* 0x000000ffff0c7224 */ /* 0x000fce00078e0004 */
.L_x_4:
[----:B------:R-:W-:Y:S05]  /*0750*/  BSYNC.RECONVERGENT B1 ;  /* 0x0000000000017941 */ /* 0x000fea0003800200 */
.L_x_2:
[----:B------:R-:W-:Y:S02]  /*0760*/  IMAD.MOV.U32 R7, RZ, RZ, 0x0 ;  /* 0x00000000ff077424 */ /* 0x000fe400078e00ff */
[----:B------:R-:W-:Y:S02]  /*0770*/  IMAD.MOV.U32 R2, RZ, RZ, R12 ;  /* 0x000000ffff027224 */ /* 0x000fe400078e000c */
[----:B------:R-:W-:Y:S01]  /*0780*/  IMAD.MOV.U32 R3, RZ, RZ, R13 ;  /* 0x000000ffff037224 */ /* 0x000fe200078e000d */
[----:B------:R-:W-:Y:S06]  /*0790*/  RET.REL.NODEC R6 `(_Z17common_mode_applyPsiPi) ;  /* 0xfffffff806187950 */ /* 0x000fec0003c3ffff */
.L_x_6:
[----:B------:R-:W-:-:S00]  /*07a0*/  BRA `(.L_x_6) ;  /* 0xfffffffc00fc7947 */ /* 0x000fc0000383ffff */
[----:B------:R-:W-:-:S00]  /*07b0*/  NOP ;  /* 0x0000000000007918 */ /* 0x000fc00000000000 */
        /* <DEDUP_REMOVED lines=12> */
.L_x_23:


//--------------------- .text._Z11common_modePiiS_ --------------------------
	.section	.text._Z11common_modePiiS_,"ax",@progbits
	.align	128
        .global         _Z11common_modePiiS_
        .type           _Z11common_modePiiS_,@function
        .size           _Z11common_modePiiS_,(.L_x_24 - _Z11common_modePiiS_)
        .other          _Z11common_modePiiS_,@"STO_CUDA_ENTRY STV_DEFAULT"
_Z11common_modePiiS_:
.text._Z11common_modePiiS_:
[----:B------:R-:W-:Y:S08]  /*0000*/  LDC R1, c[0x0][0x37c] ;  /* 0x0000df00ff017b82 */ /* 0x000ff00000000800 */
[----:B------:R-:W0:Y:S01]  /*0010*/  LDC R9, c[0x0][0x360] ;  /* 0x0000d800ff097b82 */ /* 0x000e220000000800 */
[----:B------:R-:W1:Y:S01]  /*0020*/  S2R R0, SR_TID.X ;  /* 0x0000000000007919 */ /* 0x000e620000002100 */
[----:B------:R-:W-:Y:S01]  /*0030*/  IMAD.MOV.U32 R2, RZ, RZ, 0x1 ;  /* 0x00000001ff027424 */ /* 0x000fe200078e00ff */
[----:B------:R-:W2:Y:S01]  /*0040*/  LDCU UR5, c[0x0][0x388] ;  /* 0x00007100ff0577ac */ /* 0x000ea20008000800 */
[----:B------:R-:W-:Y:S04]  /*0050*/  BSSY.RECONVERGENT B0, `(.L_x_7) ;  /* 0x0000016000007945 */ /* 0x000fe80003800200 */
[----:B------:R-:W1:Y:S01]  /*0060*/  S2UR UR4, SR_CTAID.X ;  /* 0x00000000000479c3 */ /* 0x000e620000002500 */
[----:B0-----:R-:W0:Y:S01]  /*0070*/  I2F.F64.U32 R4, R9 ;  /* 0x0000000900047312 */ /* 0x001e220000201800 */
[----:B-1----:R-:W-:-:S04]  /*0080*/  IMAD R0, R9, UR4, R0 ;  /* 0x0000000409007c24 */ /* 0x002fc8000f8e0200 */
[----:B--2---:R-:W-:Y:S01]  /*0090*/  VIADD R0, R0, UR5 ;  /* 0x0000000500007c36 */ /* 0x004fe20008000000 */
[----:B------:R-:W1:Y:S02]  /*00a0*/  LDCU.64 UR4, c[0x0][0x358] ;  /* 0x00006b00ff0477ac */ /* 0x000e640008000a00 */
[----:B0-----:R-:W0:Y:S02]  /*00b0*/  MUFU.RCP64H R3, R5 ;  /* 0x0000000500037308 */ /* 0x001e240000001800 */
[----:B0-----:R-:W-:-:S08]  /*00c0*/  DFMA R6, -R4, R2, 1 ;  /* 0x3ff000000406742b */ /* 0x001fd00000000102 */
[----:B------:R-:W-:-:S08]  /*00d0*/  DFMA R6, R6, R6, R6 ;  /* 0x000000060606722b */ /* 0x000fd00000000006 */
[----:B------:R-:W-:Y:S02]  /*00e0*/  DFMA R2, R2, R6, R2 ;  /* 0x000000060202722b */ /* 0x000fe40000000002 */
[----:B------:R-:W0:Y:S06]  /*00f0*/  I2F.F64 R6, R0 ;  /* 0x0000000000067312 */ /* 0x000e2c0000201c00 */
[----:B------:R-:W-:-:S08]  /*0100*/  DFMA R8, -R4, R2, 1 ;  /* 0x3ff000000408742b */ /* 0x000fd00000000102 */
[----:B------:R-:W-:Y:S01]  /*0110*/  DFMA R2, R2, R8, R2 ;  /* 0x000000080202722b */ /* 0x000fe20000000002 */
[----:B0-----:R-:W-:-:S07]  /*0120*/  FSETP.GEU.AND P1, PT, |R7|, 6.5827683646048100446e-37, PT ;  /* 0x036000000700780b */ /* 0x001fce0003f2e200 */
[----:B------:R-:W-:-:S08]  /*0130*/  DMUL R8, R6, R2 ;  /* 0x0000000206087228 */ /* 0x000fd00000000000 */
[----:B------:R-:W-:-:S08]  /*0140*/  DFMA R10, -R4, R8, R6 ;  /* 0x00000008040a722b */ /* 0x000fd00000000106 */
[----:B------:R-:W-:-:S10]  /*0150*/  DFMA R2, R2, R10, R8 ;  /* 0x0000000a0202722b */ /* 0x000fd40000000008 */
[----:B------:R-:W-:-:S05]  /*0160*/  FFMA R8, RZ, R5, R3 ;  /* 0x00000005ff087223 */ /* 0x000fca0000000003 */
[----:B------:R-:W-:-:S13]  /*0170*/  FSETP.GT.AND P0, PT, |R8|, 1.469367938527859385e-39, PT ;  /* 0x001000000800780b */ /* 0x000fda0003f04200 */
[----:B-1----:R-:W-:Y:S05]  /*0180*/  @P0 BRA P1, `(.L_x_8) ;  /* 0x0000000000080947 */ /* 0x002fea0000800000 */
[----:B------:R-:W-:-:S07]  /*0190*/  MOV R10, 0x1b0 ;  /* 0x000001b0000a7802 */ /* 0x000fce0000000f00 */
[----:B------:R-:W-:Y:S05]  /*01a0*/  CALL.REL.NOINC `($__internal_1_$__cuda_sm20_div_rn_f64_full) ;  /* 0x0000000000247944 */ /* 0x000fea0003c00000 */
.L_x_8:
[----:B------:R-:W-:Y:S05]  /*01b0*/  BSYNC.RECONVERGENT B0 ;  /* 0x0000000000007941 */ /* 0x000fea0003800200 */
.L_x_7:
[----:B------:R-:W0:Y:S08]  /*01c0*/  LDC.64 R6, c[0x0][0x380] ;  /* 0x0000e000ff067b82 */ /* 0x000e300000000a00 */
[----:B------:R-:W1:Y:S01]  /*01d0*/  LDC.64 R4, c[0x0][0x390] ;  /* 0x0000e400ff047b82 */ /* 0x000e620000000a00 */
[----:B0-----:R-:W-:-:S06]  /*01e0*/  IMAD.WIDE R6, R0, 0x4, R6 ;  /* 0x0000000400067825 */ /* 0x001fcc00078e0206 */
[----:B------:R-:W2:Y:S01]  /*01f0*/  LDG.E R7, desc[UR4][R6.64] ;  /* 0x0000000406077981 */ /* 0x000ea2000c1e1900 */
[----:B------:R-:W1:Y:S02]  /*0200*/  F2I.F64.FLOOR R3, R2 ;  /* 0x0000000200037311 */ /* 0x000e640000305100 */
[----:B-1----:R-:W-:-:S05]  /*0210*/  IMAD.WIDE R4, R3, 0x4, R4 ;  /* 0x0000000403047825 */ /* 0x002fca00078e0204 */
[----:B--2---:R-:W-:Y:S01]  /*0220*/  REDG.E.ADD.STRONG.GPU desc[UR4][R4.64], R7 ;  /* 0x000000070400798e */ /* 0x004fe2000c12e104 */
[----:B------:R-:W-:Y:S05]  /*0230*/  EXIT ;  /* 0x000000000000794d */ /* 0x000fea0003800000 */
        .weak           $__internal_1_$__cuda_sm20_div_rn_f64_full
        .type           $__internal_1_$__cuda_sm20_div_rn_f64_full,@function
        .size           $__internal_1_$__cuda_sm20_div_rn_f64_full,(.L_x_24 - $__internal_1_$__cuda_sm20_div_rn_f64_full)
$__internal_1_$__cuda_sm20_div_rn_f64_full:
[C---:B------:R-:W-:Y:S01]  /*0240*/  FSETP.GEU.AND P0, PT, |R5|.reuse, 1.469367938527859385e-39, PT ;  /* 0x001000000500780b */ /* 0x040fe20003f0e200 */
[----:B------:R-:W-:Y:S01]  /*0250*/  IMAD.MOV.U32 R16, RZ, RZ, 0x1 ;  /* 0x00000001ff107424 */ /* 0x000fe200078e00ff */
[----:B------:R-:W-:Y:S01]  /*0260*/  LOP3.LUT R2, R5, 0x800fffff, RZ, 0xc0, !PT ;  /* 0x800fffff05027812 */ /* 0x000fe200078ec0ff */
[----:B------:R-:W-:Y:S01]  /*0270*/  BSSY.RECONVERGENT B1, `(.L_x_9) ;  /* 0x0000055000017945 */ /* 0x000fe20003800200 */
[C---:B------:R-:W-:Y:S02]  /*0280*/  FSETP.GEU.AND P2, PT, |R7|.reuse, 1.469367938527859385e-39, PT ;  /* 0x001000000700780b */ /* 0x040fe40003f4e200 */
[----:B------:R-:W-:Y:S01]  /*0290*/  LOP3.LUT R3, R2, 0x3ff00000, RZ, 0xfc, !PT ;  /* 0x3ff0000002037812 */ /* 0x000fe200078efcff */
[----:B------:R-:W-:Y:S01]  /*02a0*/  IMAD.MOV.U32 R2, RZ, RZ, R4 ;  /* 0x000000ffff027224 */ /* 0x000fe200078e0004 */
[----:B------:R-:W-:Y:S02]  /*02b0*/  LOP3.LUT R11, R7, 0x7ff00000, RZ, 0xc0, !PT ;  /* 0x7ff00000070b7812 */ /* 0x000fe400078ec0ff */
[----:B------:R-:W-:-:S03]  /*02c0*/  LOP3.LUT R14, R5, 0x7ff00000, RZ, 0xc0, !PT ;  /* 0x7ff00000050e7812 */ /* 0x000fc600078ec0ff */
[----:B------:R-:W-:Y:S01]  /*02d0*/  @!P0 DMUL R2, R4, 8.98846567431157953865e+307 ;  /* 0x7fe0000004028828 */ /* 0x000fe20000000000 */
[----:B------:R-:W-:-:S03]  /*02e0*/  ISETP.GE.U32.AND P1, PT, R11, R14, PT ;  /* 0x0000000e0b00720c */ /* 0x000fc60003f26070 */
[----:B------:R-:W-:Y:S01]  /*02f0*/  @!P2 LOP3.LUT R12, R5, 0x7ff00000, RZ, 0xc0, !PT ;  /* 0x7ff00000050ca812 */ /* 0x000fe200078ec0ff */
[----:B------:R-:W-:Y:S01]  /*0300*/  @!P2 IMAD.MOV.U32 R18, RZ, RZ, RZ ;  /* 0x000000ffff12a224 */ /* 0x000fe200078e00ff */
[----:B------:R-:W0:Y:S02]  /*0310*/  MUFU.RCP64H R17, R3 ;  /* 0x0000000300117308 */ /* 0x000e240000001800 */
[----:B------:R-:W-:Y:S01]  /*0320*/  @!P2 ISETP.GE.U32.AND P3, PT, R11, R12, PT ;  /* 0x0000000c0b00a20c */ /* 0x000fe20003f66070 */
[----:B------:R-:W-:-:S05]  /*0330*/  IMAD.MOV.U32 R12, RZ, RZ, 0x1ca00000 ;  /* 0x1ca00000ff0c7424 */ /* 0x000fca00078e00ff */
[----:B------:R-:W-:-:S04]  /*0340*/  @!P2 SEL R13, R12, 0x63400000, !P3 ;  /* 0x634000000c0da807 */ /* 0x000fc80005800000 */
[----:B------:R-:W-:-:S04]  /*0350*/  @!P2 LOP3.LUT R13, R13, 0x80000000, R7, 0xf8, !PT ;  /* 0x800000000d0da812 */ /* 0x000fc800078ef807 */
[----:B------:R-:W-:Y:S01]  /*0360*/  @!P2 LOP3.LUT R19, R13, 0x100000, RZ, 0xfc, !PT ;  /* 0x001000000d13a812 */ /* 0x000fe200078efcff */
[----:B0-----:R-:W-:-:S08]  /*0370*/  DFMA R8, R16, -R2, 1 ;  /* 0x3ff000001008742b */ /* 0x001fd00000000802 */
[----:B------:R-:W-:-:S08]  /*0380*/  DFMA R8, R8, R8, R8 ;  /* 0x000000080808722b */ /* 0x000fd00000000008 */
[----:B------:R-:W-:Y:S01]  /*0390*/  DFMA R16, R16, R8, R16 ;  /* 0x000000081010722b */ /* 0x000fe20000000010 */
[----:B------:R-:W-:Y:S01]  /*03a0*/  SEL R9, R12, 0x63400000, !P1 ;  /* 0x634000000c097807 */ /* 0x000fe20004800000 */
[----:B------:R-:W-:-:S03]  /*03b0*/  IMAD.MOV.U32 R8, RZ, RZ, R6 ;  /* 0x000000ffff087224 */ /* 0x000fc600078e0006 */
[----:B------:R-:W-:-:S03]  /*03c0*/  LOP3.LUT R9, R9, 0x800fffff, R7, 0xf8, !PT ;  /* 0x800fffff09097812 */ /* 0x000fc600078ef807 */
[----:B------:R-:W-:-:S03]  /*03d0*/  DFMA R20, R16, -R2, 1 ;  /* 0x3ff000001014742b */ /* 0x000fc60000000802 */
[----:B------:R-:W-:-:S05]  /*03e0*/  @!P2 DFMA R8, R8, 2, -R18 ;  /* 0x400000000808a82b */ /* 0x000fca0000000812 */
[----:B------:R-:W-:Y:S01]  /*03f0*/  DFMA R16, R16, R20, R16 ;  /* 0x000000141010722b */ /* 0x000fe20000000010 */
[----:B------:R-:W-:Y:S02]  /*0400*/  IMAD.MOV.U32 R21, RZ, RZ, R11 ;  /* 0x000000ffff157224 */ /* 0x000fe400078e000b */
[----:B------:R-:W-:Y:S01]  /*0410*/  IMAD.MOV.U32 R20, RZ, RZ, R14 ;  /* 0x000000ffff147224 */ /* 0x000fe200078e000e */
[----:B------:R-:W-:Y:S02]  /*0420*/  @!P0 LOP3.LUT R20, R3, 0x7ff00000, RZ, 0xc0, !PT ;  /* 0x7ff0000003148812 */ /* 0x000fe400078ec0ff */
[----:B------:R-:W-:Y:S02]  /*0430*/  @!P2 LOP3.LUT R21, R9, 0x7ff00000, RZ, 0xc0, !PT ;  /* 0x7ff000000915a812 */ /* 0x000fe400078ec0ff */
[----:B------:R-:W-:Y:S01]  /*0440*/  DMUL R18, R16, R8 ;  /* 0x0000000810127228 */ /* 0x000fe20000000000 */
[----:B------:R-:W-:Y:S02]  /*0450*/  VIADD R22, R20, 0xffffffff ;  /* 0xffffffff14167836 */ /* 0x000fe40000000000 */
[----:B------:R-:W-:-:S05]  /*0460*/  VIADD R13, R21, 0xffffffff ;  /* 0xffffffff150d7836 */ /* 0x000fca0000000000 */
[----:B------:R-:W-:Y:S01]  /*0470*/  DFMA R14, R18, -R2, R8 ;  /* 0x80000002120e722b */ /* 0x000fe20000000008 */
[----:B------:R-:W-:-:S04]  /*0480*/  ISETP.GT.U32.AND P0, PT, R13, 0x7feffffe, PT ;  /* 0x7feffffe0d00780c */ /* 0x000fc80003f04070 */
[----:B------:R-:W-:-:S03]  /*0490*/  ISETP.GT.U32.OR P0, PT, R22, 0x7feffffe, P0 ;  /* 0x7feffffe1600780c */ /* 0x000fc60000704470 */
[----:B------:R-:W-:-:S10]  /*04a0*/  DFMA R14, R16, R14, R18 ;  /* 0x0000000e100e722b */ /* 0x000fd40000000012 */
[----:B------:R-:W-:Y:S05]  /*04b0*/  @P0 BRA `(.L_x_10) ;  /* 0x00000000006c0947 */ /* 0x000fea0003800000 */
[----:B------:R-:W-:-:S04]  /*04c0*/  LOP3.LUT R16, R5, 0x7ff00000, RZ, 0xc0, !PT ;  /* 0x7ff0000005107812 */ /* 0x000fc800078ec0ff */
[CC--:B------:R-:W-:Y:S02]  /*04d0*/  VIADDMNMX R6, R11.reuse, -R16.reuse, 0xb9600000, !PT ;  /* 0xb96000000b067446 */ /* 0x0c0fe40007800910 */
[----:B------:R-:W-:Y:S02]  /*04e0*/  ISETP.GE.U32.AND P0, PT, R11, R16, PT ;  /* 0x000000100b00720c */ /* 0x000fe40003f06070 */
[----:B------:R-:W-:Y:S02]  /*04f0*/  VIMNMX R6, PT, PT, R6, 0x46a00000, PT ;  /* 0x46a0000006067848 */ /* 0x000fe40003fe0100 */
[----:B------:R-:W-:-:S05]  /*0500*/  SEL R11, R12, 0x63400000, !P0 ;  /* 0x634000000c0b7807 */ /* 0x000fca0004000000 */
        /* <DEDUP_REMOVED lines=9> */
[----:B------:R-:W-:-:S04]  /*05a0*/  LOP3.LUT R5, R3, 0x80000000, R5, 0x48, !PT ;  /* 0x8000000003057812 */ /* 0x000fc800078e4805 */
[----:B------:R-:W-:-:S07]  /*05b0*/  LOP3.LUT R7, R5, R7, RZ, 0xfc, !PT ;  /* 0x0000000705077212 */ /* 0x000fce00078efcff */
        /* <DEDUP_REMOVED lines=11> */
.L_x_10:
[----:B------:R-:W-:-:S14]  /*0670*/  DSETP.NAN.AND P0, PT, R6, R6, PT ;  /* 0x000000060600722a */ /* 0x000fdc0003f08000 */
[----:B------:R-:W-:Y:S05]  /*0680*/  @P0 BRA `(.L_x_12) ;  /* 0x0000000000440947 */ /* 0x000fea0003800000 */
[----:B------:R-:W-:-:S14]  /*0690*/  DSETP.NAN.AND P0, PT, R4, R4, PT ;  /* 0x000000040400722a */ /* 0x000fdc0003f08000 */
[----:B------:R-:W-:Y:S05]  /*06a0*/  @P0 BRA `(.L_x_13) ;  /* 0x0000000000300947 */ /* 0x000fea0003800000 */
[----:B------:R-:W-:Y:S01]  /*06b0*/  ISETP.NE.AND P0, PT, R21, R20, PT ;  /* 0x000000141500720c */ /* 0x000fe20003f05270 */
[----:B------:R-:W-:Y:S02]  /*06c0*/  IMAD.MOV.U32 R12, RZ, RZ, 0x0 ;  /* 0x00000000ff0c7424 */ /* 0x000fe400078e00ff */
[----:B------:R-:W-:-:S10]  /*06d0*/  IMAD.MOV.U32 R13, RZ, RZ, -0x80000 ;  /* 0xfff80000ff0d7424 */ /* 0x000fd400078e00ff */
[----:B------:R-:W-:Y:S05]  /*06e0*/  @!P0 BRA `(.L_x_11) ;  /* 0x0000000000348947 */ /* 0x000fea0003800000 */
[----:B------:R-:W-:Y:S02]  /*06f0*/  ISETP.NE.AND P0, PT, R21, 0x7ff00000, PT ;  /* 0x7ff000001500780c */ /* 0x000fe40003f05270 */
[----:B------:R-:W-:Y:S02]  /*0700*/  LOP3.LUT R13, R7, 0x80000000, R5, 0x48, !PT ;  /* 0x80000000070d7812 */ /* 0x000fe400078e4805 */
[----:B------:R-:W-:-:S13]  /*0710*/  ISETP.EQ.OR P0, PT, R20, RZ, !P0 ;  /* 0x000000ff1400720c */ /* 0x000fda0004702670 */
[----:B------:R-:W-:Y:S01]  /*0720*/  @P0 LOP3.LUT R2, R13, 0x7ff00000, RZ, 0xfc, !PT ;  /* 0x7ff000000d020812 */ /* 0x000fe200078efcff */
[----:B------:R-:W-:Y:S02]  /*0730*/  @!P0 IMAD.MOV.U32 R12, RZ, RZ, RZ ;  /* 0x000000ffff0c8224 */ /* 0x000fe400078e00ff */
[----:B------:R-:W-:Y:S02]  /*0740*/  @P0 IMAD.MOV.U32 R12, RZ, RZ, RZ ;  /* 0x000000ffff0c0224 */ /* 0x000fe400078e00ff */
[----:B------:R-:W-:Y:S01]  /*0750*/  @P0 IMAD.MOV.U32 R13, RZ, RZ, R2 ;  /* 0x000000ffff0d0224 */ /* 0x000fe200078e0002 */
[----:B------:R-:W-:Y:S06]  /*0760*/  BRA `(.L_x_11) ;  /* 0x0000000000147947 */ /* 0x000fec0003800000 */
.L_x_13:
[----:B------:R-:W-:Y:S01]  /*0770*/  LOP3.LUT R13, R5, 0x80000, RZ, 0xfc, !PT ;  /* 0x00080000050d7812 */ /* 0x000fe200078efcff */
[----:B------:R-:W-:Y:S01]  /*0780*/  IMAD.MOV.U32 R12, RZ, RZ, R4 ;  /* 0x000000ffff0c7224 */ /* 0x000fe200078e0004 */
[----:B------:R-:W-:Y:S06]  /*0790*/  BRA `(.L_x_11) ;  /* 0x0000000000087947 */ /* 0x000fec0003800000 */
.L_x_12:
[----:B------:R-:W-:Y:S01]  /*07a0*/  LOP3.LUT R13, R7, 0x80000, RZ, 0xfc, !PT ;  /* 0x00080000070d7812 */ /* 0x000fe200078efcff */
[----:B------:R-:W-:-:S07]  /*07b0*/  IMAD.MOV.U32 R12, RZ, RZ, R6 ;  /* 0x000000ffff0c7224 */ /* 0x000fce00078e0006 */
.L_x_11:
[----:B------:R-:W-:Y:S05]  /*07c0*/  BSYNC.RECONVERGENT B1 ;  /* 0x0000000000017941 */ /* 0x000fea0003800200 */
.L_x_9:
[----:B------:R-:W-:Y:S02]  /*07d0*/  IMAD.MOV.U32 R11, RZ, RZ, 0x0 ;  /* 0x00000000ff0b7424 */ /* 0x000fe400078e00ff */
[----:B------:R-:W-:Y:S02]  /*07e0*/  IMAD.MOV.U32 R2, RZ, RZ, R12 ;  /* 0x000000ffff027224 */ /* 0x000fe400078e000c */
[----:B------:R-:W-:Y:S01]  /*07f0*/  IMAD.MOV.U32 R3, RZ, RZ, R13 ;  /* 0x000000ffff037224 */ /* 0x000fe200078e000d */
[----:B------:R-:W-:Y:S06]  /*0800*/  RET.REL.NODEC R10 `(_Z11common_modePiiS_) ;  /* 0xfffffff40afc7950 */ /* 0x000fec0003c3ffff */
.L_x_14:
        /* <DEDUP_REMOVED lines=15> */
.L_x_24:


//--------------------- .text._Z6kernelPsiS_Pi    --------------------------
	.section	.text._Z6kernelPsiS_Pi,"ax",@progbits
	.align	128
        .global         _Z6kernelPsiS_Pi
        .type           _Z6kernelPsiS_Pi,@function
        .size           _Z6kernelPsiS_Pi,(.L_x_25 - _Z6kernelPsiS_Pi)
        .other          _Z6kernelPsiS_Pi,@"STO_CUDA_ENTRY STV_DEFAULT"
_Z6kernelPsiS_Pi:
.text._Z6kernelPsiS_Pi:
[----:B------:R-:W-:Y:S01]  /*0000*/  LDC R1, c[0x0][0x37c] ;  /* 0x0000df00ff017b82 */ /* 0x000fe20000000800 */
[----:B------:R-:W0:Y:S07]  /*0010*/  S2R R0, SR_TID.X ;  /* 0x0000000000007919 */ /* 0x000e2e0000002100 */
[----:B------:R-:W0:Y:S01]  /*0020*/  S2UR UR4, SR_CTAID.X ;  /* 0x00000000000479c3 */ /* 0x000e220000002500 */
[----:B------:R-:W1:Y:S07]  /*0030*/  LDCU UR5, c[0x0][0x388] ;  /* 0x00007100ff0577ac */ /* 0x000e6e0008000800 */
[----:B------:R-:W0:Y:S08]  /*0040*/  LDC R17, c[0x0][0x360] ;  /* 0x0000d800ff117b82 */ /* 0x000e300000000800 */
[----:B------:R-:W2:Y:S08]  /*0050*/  LDC.64 R2, c[0x0][0x390] ;  /* 0x0000e400ff027b82 */ /* 0x000eb00000000a00 */
[----:B------:R-:W3:Y:S01]  /*0060*/  LDC.64 R8, c[0x0][0x380] ;  /* 0x0000e000ff087b82 */ /* 0x000ee20000000a00 */
[----:B0-----:R-:W-:-:S04]  /*0070*/  IMAD R0, R17, UR4, R0 ;  /* 0x0000000411007c24 */ /* 0x001fc8000f8e0200 */
[----:B-1----:R-:W-:Y:S01]  /*0080*/  VIADD R15, R0, UR5 ;  /* 0x00000005000f7c36 */ /* 0x002fe20008000000 */
[----:B------:R-:W0:Y:S03]  /*0090*/  LDCU.64 UR4, c[0x0][0x358] ;  /* 0x00006b00ff0477ac */ /* 0x000e260008000a00 */
[----:B------:R-:W-:-:S05]  /*00a0*/  IMAD.HI R0, R15, 0x1d3764e7, RZ ;  /* 0x1d3764e70f007827 */ /* 0x000fca00078e02ff */
[----:B------:R-:W-:-:S04]  /*00b0*/  SHF.R.U32.HI R5, RZ, 0x1f, R0 ;  /* 0x0000001fff057819 */ /* 0x000fc80000011600 */
[----:B------:R-:W-:-:S05]  /*00c0*/  LEA.HI.SX32 R0, R0, R5, 0xe ;  /* 0x0000000500007211 */ /* 0x000fca00078f72ff */
[----:B------:R-:W-:-:S04]  /*00d0*/  IMAD R5, R0, -0x230c80, R15 ;  /* 0xffdcf38000057824 */ /* 0x000fc800078e020f */
[----:B--2---:R-:W-:-:S05]  /*00e0*/  IMAD.WIDE R2, R5, 0x2, R2 ;  /* 0x0000000205027825 */ /* 0x004fca00078e0202 */
[----:B0-----:R0:W2:Y:S01]  /*00f0*/  LDG.E.U16 R0, desc[UR4][R2.64] ;  /* 0x0000000402007981 */ /* 0x0010a2000c1e1500 */
[----:B---3--:R-:W-:-:S05]  /*0100*/  IMAD.WIDE R8, R15, 0x2, R8 ;  /* 0x000000020f087825 */ /* 0x008fca00078e0208 */
[----:B------:R-:W3:Y:S01]  /*0110*/  LDG.E.U16 R14, desc[UR4][R8.64] ;  /* 0x00000004080e7981 */ /* 0x000ee2000c1e1500 */
[----:B------:R-:W1:Y:S01]  /*0120*/  I2F.F64.U32 R4, R17 ;  /* 0x0000001100047312 */ /* 0x000e620000201800 */
[----:B------:R-:W-:Y:S01]  /*0130*/  IMAD.MOV.U32 R6, RZ, RZ, 0x1 ;  /* 0x00000001ff067424 */ /* 0x000fe200078e00ff */
[----:B------:R-:W-:Y:S06]  /*0140*/  BSSY.RECONVERGENT B0, `(.L_x_15) ;  /* 0x0000015000007945 */ /* 0x000fec0003800200 */
[----:B-1----:R-:W1:Y:S02]  /*0150*/  MUFU.RCP64H R7, R5 ;  /* 0x0000000500077308 */ /* 0x002e640000001800 */
[----:B-1----:R-:W-:-:S08]  /*0160*/  DFMA R10, -R4, R6, 1 ;  /* 0x3ff00000040a742b */ /* 0x002fd00000000106 */
[----:B------:R-:W-:-:S08]  /*0170*/  DFMA R10, R10, R10, R10 ;  /* 0x0000000a0a0a722b */ /* 0x000fd0000000000a */
[----:B------:R-:W-:Y:S01]  /*0180*/  DFMA R10, R6, R10, R6 ;  /* 0x0000000a060a722b */ /* 0x000fe20000000006 */
[----:B------:R-:W1:Y:S07]  /*0190*/  I2F.F64 R6, R15 ;  /* 0x0000000f00067312 */ /* 0x000e6e0000201c00 */
[----:B------:R-:W-:-:S08]  /*01a0*/  DFMA R12, -R4, R10, 1 ;  /* 0x3ff00000040c742b */ /* 0x000fd0000000010a */
[----:B------:R-:W-:Y:S01]  /*01b0*/  DFMA R12, R10, R12, R10 ;  /* 0x0000000c0a0c722b */ /* 0x000fe2000000000a */
[----:B-1----:R-:W-:-:S07]  /*01c0*/  FSETP.GEU.AND P1, PT, |R7|, 6.5827683646048100446e-37, PT ;  /* 0x036000000700780b */ /* 0x002fce0003f2e200 */
[----:B0-----:R-:W-:-:S08]  /*01d0*/  DMUL R2, R6, R12 ;  /* 0x0000000c06027228 */ /* 0x001fd00000000000 */
[----:B------:R-:W-:-:S08]  /*01e0*/  DFMA R10, -R4, R2, R6 ;  /* 0x00000002040a722b */ /* 0x000fd00000000106 */
[----:B------:R-:W-:-:S10]  /*01f0*/  DFMA R2, R12, R10, R2 ;  /* 0x0000000a0c02722b */ /* 0x000fd40000000002 */
[----:B------:R-:W-:-:S05]  /*0200*/  FFMA R10, RZ, R5, R3 ;  /* 0x00000005ff0a7223 */ /* 0x000fca0000000003 */
[----:B------:R-:W-:Y:S01]  /*0210*/  FSETP.GT.AND P0, PT, |R10|, 1.469367938527859385e-39, PT ;  /* 0x001000000a00780b */ /* 0x000fe20003f04200 */
[----:B--2---:R-:W-:-:S05]  /*0220*/  IMAD.MOV R0, RZ, RZ, -R0 ;  /* 0x000000ffff007224 */ /* 0x004fca00078e0a00 */
[----:B------:R-:W-:-:S05]  /*0230*/  PRMT R17, R0, 0x7710, RZ ;  /* 0x0000771000117816 */ /* 0x000fca00000000ff */
[----:B---3--:R-:W-:-:S05]  /*0240*/  IMAD.IADD R0, R14, 0x1, R17 ;  /* 0x000000010e007824 */ /* 0x008fca00078e0211 */
[----:B------:R0:W-:Y:S01]  /*0250*/  STG.E.U16 desc[UR4][R8.64], R0 ;  /* 0x0000000008007986 */ /* 0x0001e2000c101504 */
[----:B------:R-:W-:Y:S05]  /*0260*/  @P0 BRA P1, `(.L_x_16) ;  /* 0x0000000000080947 */ /* 0x000fea0000800000 */
[----:B------:R-:W-:-:S07]  /*0270*/  MOV R10, 0x290 ;  /* 0x00000290000a7802 */ /* 0x000fce0000000f00 */
[----:B0-----:R-:W-:Y:S05]  /*0280*/  CALL.REL.NOINC `($__internal_2_$__cuda_sm20_div_rn_f64_full) ;  /* 0x00000000001c7944 */ /* 0x001fea0003c00000 */
.L_x_16:
[----:B------:R-:W-:Y:S05]  /*0290*/  BSYNC.RECONVERGENT B0 ;  /* 0x0000000000007941 */ /* 0x000fea0003800200 */
.L_x_15:
[----:B------:R-:W1:Y:S01]  /*02a0*/  LDC.64 R4, c[0x0][0x398] ;  /* 0x0000e600ff047b82 */ /* 0x000e620000000a00 */
[----:B------:R-:W1:Y:S01]  /*02b0*/  F2I.F64.FLOOR R3, R2 ;  /* 0x0000000200037311 */ /* 0x000e620000305100 */
[----:B------:R-:W-:Y:S01]  /*02c0*/  PRMT R7, R0, 0x9910, RZ ;  /* 0x0000991000077816 */ /* 0x000fe200000000ff */
[----:B-1----:R-:W-:-:S05]  /*02d0*/  IMAD.WIDE R4, R3, 0x4, R4 ;  /* 0x0000000403047825 */ /* 0x002fca00078e0204 */
[----:B------:R-:W-:Y:S01]  /*02e0*/  REDG.E.ADD.STRONG.GPU desc[UR4][R4.64], R7 ;  /* 0x000000070400798e */ /* 0x000fe2000c12e104 */
[----:B------:R-:W-:Y:S05]  /*02f0*/  EXIT ;  /* 0x000000000000794d */ /* 0x000fea0003800000 */
        .weak           $__internal_2_$__cuda_sm20_div_rn_f64_full
        .type           $__internal_2_$__cuda_sm20_div_rn_f64_full,@function
        .size           $__internal_2_$__cuda_sm20_div_rn_f64_full,(.L_x_25 - $__internal_2_$__cuda_sm20_div_rn_f64_full)
$__internal_2_$__cuda_sm20_div_rn_f64_full:
        /* <DEDUP_REMOVED lines=67> */
.L_x_18:
        /* <DEDUP_REMOVED lines=16> */
.L_x_21:
[----:B------:R-:W-:Y:S01]  /*0830*/  LOP3.LUT R13, R5, 0x80000, RZ, 0xfc, !PT ;  /* 0x00080000050d7812 */ /* 0x000fe200078efcff */
[----:B------:R-:W-:Y:S01]  /*0840*/  IMAD.MOV.U32 R12, RZ, RZ, R4 ;  /* 0x000000ffff0c7224 */ /* 0x000fe200078e0004 */
[----:B------:R-:W-:Y:S06]  /*0850*/  BRA `(.L_x_19) ;  /* 0x0000000000087947 */ /* 0x000fec0003800000 */
.L_x_20:
[----:B------:R-:W-:Y:S01]  /*0860*/  LOP3.LUT R13, R7, 0x80000, RZ, 0xfc, !PT ;  /* 0x00080000070d7812 */ /* 0x000fe200078efcff */
[----:B------:R-:W-:-:S07]  /*0870*/  IMAD.MOV.U32 R12, RZ, RZ, R6 ;  /* 0x000000ffff0c7224 */ /* 0x000fce00078e0006 */
.L_x_19:
[----:B------:R-:W-:Y:S05]  /*0880*/  BSYNC.RECONVERGENT B1 ;  /* 0x0000000000017941 */ /* 0x000fea0003800200 */
.L_x_17:
[----:B------:R-:W-:Y:S02]  /*0890*/  IMAD.MOV.U32 R11, RZ, RZ, 0x0 ;  /* 0x00000000ff0b7424 */ /* 0x000fe400078e00ff */
[----:B------:R-:W-:Y:S02]  /*08a0*/  IMAD.MOV.U32 R2, RZ, RZ, R12 ;  /* 0x000000ffff027224 */ /* 0x000fe400078e000c */
[----:B------:R-:W-:Y:S01]  /*08b0*/  IMAD.MOV.U32 R3, RZ, RZ, R13 ;  /* 0x000000ffff037224 */ /* 0x000fe200078e000d */
[----:B------:R-:W-:Y:S06]  /*08c0*/  RET.REL.NODEC R10 `(_Z6kernelPsiS_Pi) ;  /* 0xfffffff40acc7950 */ /* 0x000fec0003c3ffff */
.L_x_22:
        /* <DEDUP_REMOVED lines=11> */
.L_x_25:


//--------------------- .nv.shared.reserved.0     --------------------------
	.section	.nv.shared.reserved.0,"aw",@nobits
	.weak		__nv_reservedSMEM_offset_0_alias
	.size		__nv_reservedSMEM_offset_0_alias, 0, 64
	.other		__nv_reservedSMEM_offset_0_alias,@"STO_CUDA_RESERVED_SHARED STV_DEFAULT"
__nv_reservedSMEM_offset_0_alias:
	.zero		0
	.zero		64


//--------------------- .nv.constant0._Z17common_mode_applyPsiPi --------------------------
	.section	.nv.constant0._Z17common_mode_applyPsiPi,"a",@progbits
	.sectionflags	@""
	.align	4
.nv.constant0._Z17common_mode_applyPsiPi:
	.zero		920


//--------------------- .nv.constant0._Z11common_modePiiS_ --------------------------
	.section	.nv.constant0._Z11common_modePiiS_,"a",@progbits
	.sectionflags	@""
	.align	4
.nv.constant0._Z11common_modePiiS_:
	.zero		920


//--------------------- .nv.constant0._Z6kernelPsiS_Pi --------------------------
	.section	.nv.constant0._Z6kernelPsiS_Pi,"a",@progbits
	.sectionflags	@""
	.align	4
.nv.constant0._Z6kernelPsiS_Pi:
	.zero		928


//--------------------- SYMBOLS --------------------------

	.type		.nv.reservedSmem.offset0,@object
	.size		.nv.reservedSmem.offset0,0x4
